//
// Generated by NVIDIA NVVM Compiler
//
// Compiler Build ID: CL-36424714
// Cuda compilation tools, release 13.0, V13.0.88
// Based on NVVM 20.0.0
//

.version 9.0
.target sm_100
.address_size 64

	// .globl	_Z9tiledConvPfS_ii
.const .align 4 .b8 d_filter[36];
// _ZZ9tiledConvPfS_iiE9sharedMem has been demoted

.visible .entry _Z9tiledConvPfS_ii(
	.param .u64 .ptr .align 1 _Z9tiledConvPfS_ii_param_0,
	.param .u64 .ptr .align 1 _Z9tiledConvPfS_ii_param_1,
	.param .u32 _Z9tiledConvPfS_ii_param_2,
	.param .u32 _Z9tiledConvPfS_ii_param_3
)
{
	.reg .pred 	%p<12>;
	.reg .b32 	%r<23>;
	.reg .b32 	%f<29>;
	.reg .b64 	%rd<9>;
	// demoted variable
	.shared .align 4 .b8 _ZZ9tiledConvPfS_iiE9sharedMem[1296];
	ld.param.u64 	%rd1, [_Z9tiledConvPfS_ii_param_0];
	ld.param.u64 	%rd2, [_Z9tiledConvPfS_ii_param_1];
	ld.param.u32 	%r6, [_Z9tiledConvPfS_ii_param_2];
	ld.param.u32 	%r7, [_Z9tiledConvPfS_ii_param_3];
	mov.u32 	%r8, %ctaid.y;
	shl.b32 	%r9, %r8, 4;
	mov.u32 	%r1, %tid.y;
	add.s32 	%r2, %r9, %r1;
	mov.u32 	%r10, %ctaid.x;
	shl.b32 	%r11, %r10, 4;
	mov.u32 	%r12, %tid.x;
	add.s32 	%r3, %r12, -1;
	add.s32 	%r4, %r3, %r11;
	setp.eq.s32 	%p1, %r2, 0;
	setp.gt.s32 	%p2, %r2, %r7;
	or.pred  	%p3, %p1, %p2;
	setp.lt.s32 	%p4, %r4, 0;
	or.pred  	%p5, %p4, %p3;
	setp.ge.s32 	%p6, %r4, %r6;
	mov.u32 	%r13, _ZZ9tiledConvPfS_iiE9sharedMem;
	mad.lo.s32 	%r14, %r1, 72, %r13;
	shl.b32 	%r15, %r12, 2;
	add.s32 	%r5, %r14, %r15;
	or.pred  	%p7, %p6, %p5;
	@%p7 bra 	$L__BB0_2;
	cvta.to.global.u64 	%rd3, %rd1;
	add.s32 	%r17, %r2, -1;
	mad.lo.s32 	%r18, %r6, %r17, %r4;
	mul.wide.s32 	%rd4, %r18, 4;
	add.s64 	%rd5, %rd3, %rd4;
	ld.global.f32 	%f2, [%rd5];
	st.shared.f32 	[%r5], %f2;
	bra.uni 	$L__BB0_3;
$L__BB0_2:
	mov.b32 	%r16, 0;
	st.shared.u32 	[%r5], %r16;
$L__BB0_3:
	bar.sync 	0;
	add.s32 	%r19, %r1, -1;
	or.b32  	%r20, %r19, %r3;
	setp.gt.u32 	%p8, %r20, 15;
	@%p8 bra 	$L__BB0_6;
	setp.ge.s32 	%p9, %r4, %r6;
	setp.gt.s32 	%p10, %r2, %r7;
	ld.shared.f32 	%f3, [%r5+-76];
	ld.const.f32 	%f4, [d_filter];
	fma.rn.f32 	%f5, %f3, %f4, 0f00000000;
	ld.shared.f32 	%f6, [%r5+-72];
	ld.const.f32 	%f7, [d_filter+4];
	fma.rn.f32 	%f8, %f6, %f7, %f5;
	ld.shared.f32 	%f9, [%r5+-68];
	ld.const.f32 	%f10, [d_filter+8];
	fma.rn.f32 	%f11, %f9, %f10, %f8;
	ld.shared.f32 	%f12, [%r5+-4];
	ld.const.f32 	%f13, [d_filter+12];
	fma.rn.f32 	%f14, %f12, %f13, %f11;
	ld.shared.f32 	%f15, [%r5];
	ld.const.f32 	%f16, [d_filter+16];
	fma.rn.f32 	%f17, %f15, %f16, %f14;
	ld.shared.f32 	%f18, [%r5+4];
	ld.const.f32 	%f19, [d_filter+20];
	fma.rn.f32 	%f20, %f18, %f19, %f17;
	ld.shared.f32 	%f21, [%r5+68];
	ld.const.f32 	%f22, [d_filter+24];
	fma.rn.f32 	%f23, %f21, %f22, %f20;
	ld.shared.f32 	%f24, [%r5+72];
	ld.const.f32 	%f25, [d_filter+28];
	fma.rn.f32 	%f26, %f24, %f25, %f23;
	ld.shared.f32 	%f27, [%r5+76];
	ld.const.f32 	%f28, [d_filter+32];
	fma.rn.f32 	%f1, %f27, %f28, %f26;
	or.pred  	%p11, %p10, %p9;
	@%p11 bra 	$L__BB0_6;
	add.s32 	%r21, %r2, -1;
	mad.lo.s32 	%r22, %r6, %r21, %r4;
	cvta.to.global.u64 	%rd6, %rd2;
	mul.wide.s32 	%rd7, %r22, 4;
	add.s64 	%rd8, %rd6, %rd7;
	st.global.f32 	[%rd8], %f1;
$L__BB0_6:
	ret;

}


// ===== COMPILED SASS (sm_100) =====

	.target	sm_100

	.elftype	@"ET_EXEC"


//--------------------- .note.nv.tkinfo           --------------------------
	.section	.note.nv.tkinfo,"",@"SHT_NOTE"
	.sectionflags	@"SHF_NOTE_NV_TKINFO"
	.tkinfo
        /*0018*/ 	.word	0x00000002
        /*0030*/ 	.string	""
        /*0030*/ 	.string	"ptxas"
        /*0030*/ 	.string	"Cuda compilation tools, release 13.0, V13.0.88"
        /*0030*/ 	.string	"Build cuda_13.0.r13.0/compiler.36424714_0"
        /*0030*/ 	.string	"-arch sm_100 -m 64 "



//--------------------- .note.nv.cuinfo           --------------------------
	.section	.note.nv.cuinfo,"",@"SHT_NOTE"
	.sectionflags	@"SHF_NOTE_NV_CUINFO"
        /*0018*/ 	.short	0x0002
        /*001a*/ 	.short	0x0064
        /*001c*/ 	.short	0x0082
	.zero		2


//--------------------- .nv.info                  --------------------------
	.section	.nv.info,"",@"SHT_CUDA_INFO"
	.align	4


	//----- nvinfo : EIATTR_REGCOUNT
	.align		4
        /*0000*/ 	.byte	0x04, 0x2f
        /*0002*/ 	.short	(.L_2 - .L_1)
	.align		4
.L_1:
        /*0004*/ 	.word	index@(_Z9tiledConvPfS_ii)
        /*0008*/ 	.word	0x00000016


	//----- nvinfo : EIATTR_FRAME_SIZE
	.align		4
.L_2:
        /*000c*/ 	.byte	0x04, 0x11
        /*000e*/ 	.short	(.L_4 - .L_3)
	.align		4
.L_3:
        /*0010*/ 	.word	index@(_Z9tiledConvPfS_ii)
        /*0014*/ 	.word	0x00000000


	//----- nvinfo : EIATTR_MIN_STACK_SIZE
	.align		4
.L_4:
        /*0018*/ 	.byte	0x04, 0x12
        /*001a*/ 	.short	(.L_6 - .L_5)
	.align		4
.L_5:
        /*001c*/ 	.word	index@(_Z9tiledConvPfS_ii)
        /*0020*/ 	.word	0x00000000
.L_6:


//--------------------- .nv.compat                --------------------------
	.section	.nv.compat,"",@"SHT_CUDA_COMPAT_INFO"
	.align	4
        /*0000*/ 	.byte	0x02, 0x09, 0x00, 0x00, 0x02, 0x02, 0x01, 0x00, 0x02, 0x05, 0x05, 0x00, 0x03, 0x07, 0x01, 0x01
        /*0010*/ 	.byte	0x02, 0x03, 0x00, 0x00, 0x02, 0x06, 0x01, 0x00, 0x04, 0x0b, 0x08, 0x00, 0x09, 0x00, 0x00, 0x00
        /*0020*/ 	.byte	0x00, 0x00, 0x00, 0x00


//--------------------- .nv.info._Z9tiledConvPfS_ii --------------------------
	.section	.nv.info._Z9tiledConvPfS_ii,"",@"SHT_CUDA_INFO"
	.sectionflags	@""
	.align	4


	//----- nvinfo : EIATTR_CUDA_API_VERSION
	.align		4
        /*0000*/ 	.byte	0x04, 0x37
        /*0002*/ 	.short	(.L_8 - .L_7)
.L_7:
        /*0004*/ 	.word	0x00000082


	//----- nvinfo : EIATTR_KPARAM_INFO
	.align		4
.L_8:
        /*0008*/ 	.byte	0x04, 0x17
        /*000a*/ 	.short	(.L_10 - .L_9)
.L_9:
        /*000c*/ 	.word	0x00000000
        /*0010*/ 	.short	0x0003
        /*0012*/ 	.short	0x0014
        /*0014*/ 	.byte	0x00, 0xf0, 0x11, 0x00


	//----- nvinfo : EIATTR_KPARAM_INFO
	.align		4
.L_10:
        /*0018*/ 	.byte	0x04, 0x17
        /*001a*/ 	.short	(.L_12 - .L_11)
.L_11:
        /*001c*/ 	.word	0x00000000
        /*0020*/ 	.short	0x0002
        /*0022*/ 	.short	0x0010
        /*0024*/ 	.byte	0x00, 0xf0, 0x11, 0x00


	//----- nvinfo : EIATTR_KPARAM_INFO
	.align		4
.L_12:
        /*0028*/ 	.byte	0x04, 0x17
        /*002a*/ 	.short	(.L_14 - .L_13)
.L_13:
        /*002c*/ 	.word	0x00000000
        /*0030*/ 	.short	0x0001
        /*0032*/ 	.short	0x0008
        /*0034*/ 	.byte	0x00, 0xf5, 0x21, 0x00


	//----- nvinfo : EIATTR_KPARAM_INFO
	.align		4
.L_14:
        /*0038*/ 	.byte	0x04, 0x17
        /*003a*/ 	.short	(.L_16 - .L_15)
.L_15:
        /*003c*/ 	.word	0x00000000
        /*0040*/ 	.short	0x0000
        /*0042*/ 	.short	0x0000
        /*0044*/ 	.byte	0x00, 0xf5, 0x21, 0x00


	//----- nvinfo : EIATTR_SPARSE_MMA_MASK
	.align		4
.L_16:
        /*0048*/ 	.byte	0x03, 0x50
        /*004a*/ 	.short	0x0000


	//----- nvinfo : EIATTR_MAXREG_COUNT
	.align		4
        /*004c*/ 	.byte	0x03, 0x1b
        /*004e*/ 	.short	0x00ff


	//----- nvinfo : EIATTR_NUM_BARRIERS
	.align		4
        /*0050*/ 	.byte	0x02, 0x4c
        /*0052*/ 	.byte	0x01
	.zero		1


	//----- nvinfo : EIATTR_MERCURY_ISA_VERSION
	.align		4
        /*0054*/ 	.byte	0x03, 0x5f
        /*0056*/ 	.short	0x0101


	//----- nvinfo : EIATTR_VRC_CTA_INIT_COUNT
	.align		4
        /*0058*/ 	.byte	0x02, 0x4a
	.zero		1
	.zero		1


	//----- nvinfo : EIATTR_EXIT_INSTR_OFFSETS
	.align		4
        /*005c*/ 	.byte	0x04, 0x1c
        /*005e*/ 	.short	(.L_18 - .L_17)


	//   ....[0]....
.L_17:
        /*0060*/ 	.word	0x000001e0


	//   ....[1]....
        /*0064*/ 	.word	0x00000360


	//   ....[2]....
        /*0068*/ 	.word	0x000003c0


	//----- nvinfo : EIATTR_CBANK_PARAM_SIZE
	.align		4
.L_18:
        /*006c*/ 	.byte	0x03, 0x19
        /*006e*/ 	.short	0x0018


	//----- nvinfo : EIATTR_PARAM_CBANK
	.align		4
        /*0070*/ 	.byte	0x04, 0x0a
        /*0072*/ 	.short	(.L_20 - .L_19)
	.align		4
.L_19:
        /*0074*/ 	.word	index@(.nv.constant0._Z9tiledConvPfS_ii)
        /*0078*/ 	.short	0x0380
        /*007a*/ 	.short	0x0018


	//----- nvinfo : EIATTR_SW_WAR
	.align		4
.L_20:
        /*007c*/ 	.byte	0x04, 0x36
        /*007e*/ 	.short	(.L_22 - .L_21)
.L_21:
        /*0080*/ 	.word	0x00000008
.L_22:


//--------------------- .nv.callgraph             --------------------------
	.section	.nv.callgraph,"",@"SHT_CUDA_CALLGRAPH"
	.align	4
	.sectionentsize	8
	.align		4
        /*0000*/ 	.word	0x00000000
	.align		4
        /*0004*/ 	.word	0xffffffff
	.align		4
        /*0008*/ 	.word	0x00000000
	.align		4
        /*000c*/ 	.word	0xfffffffe
	.align		4
        /*0010*/ 	.word	0x00000000
	.align		4
        /*0014*/ 	.word	0xfffffffd
	.align		4
        /*0018*/ 	.word	0x00000000
	.align		4
        /*001c*/ 	.word	0xfffffffc


//--------------------- .nv.constant3             --------------------------
	.section	.nv.constant3,"a",@progbits
	.align	4
.nv.constant3:
	.type		d_filter,@object
	.size		d_filter,(.L_0 - d_filter)
d_filter:
	.zero		36
.L_0:


//--------------------- .text._Z9tiledConvPfS_ii  --------------------------
	.section	.text._Z9tiledConvPfS_ii,"ax",@progbits
	.align	128
        .global         _Z9tiledConvPfS_ii
        .type           _Z9tiledConvPfS_ii,@function
        .size           _Z9tiledConvPfS_ii,(.L_x_1 - _Z9tiledConvPfS_ii)
        .other          _Z9tiledConvPfS_ii,@"STO_CUDA_ENTRY STV_DEFAULT"
_Z9tiledConvPfS_ii:
.text._Z9tiledConvPfS_ii:
[----:B------:R-:W-:Y:S01]  /*0000*/  LDC R1, c[0x0][0x37c] ;  /* 0x0000df00ff017b82 */ /* 0x000fe20000000800 */
[----:B------:R-:W0:Y:S01]  /*0010*/  S2R R9, SR_TID.Y ;  /* 0x0000000000097919 */ /* 0x000e220000002200 */
[----:B------:R-:W1:Y:S01]  /*0020*/  LDCU.64 UR6, c[0x0][0x390] ;  /* 0x00007200ff0677ac */ /* 0x000e620008000a00 */
[----:B------:R-:W0:Y:S01]  /*0030*/  S2R R2, SR_CTAID.Y ;  /* 0x0000000000027919 */ /* 0x000e220000002600 */
[----:B------:R-:W2:Y:S01]  /*0040*/  LDCU.64 UR4, c[0x0][0x358] ;  /* 0x00006b00ff0477ac */ /* 0x000ea20008000a00 */
[----:B------:R-:W3:Y:S01]  /*0050*/  S2R R11, SR_TID.X ;  /* 0x00000000000b7919 */ /* 0x000ee20000002100 */
[----:B------:R-:W4:Y:S01]  /*0060*/  S2R R3, SR_CTAID.X ;  /* 0x0000000000037919 */ /* 0x000f220000002500 */
[----:B0-----:R-:W-:Y:S02]  /*0070*/  LEA R2, R2, R9, 0x4 ;  /* 0x0000000902027211 */ /* 0x001fe400078e20ff */
[----:B---3--:R-:W-:Y:S02]  /*0080*/  IADD3 R0, PT, PT, R11, -0x1, RZ ;  /* 0xffffffff0b007810 */ /* 0x008fe40007ffe0ff */
[----:B-1----:R-:W-:-:S02]  /*0090*/  ISETP.GT.AND P0, PT, R2, UR7, PT ;  /* 0x0000000702007c0c */ /* 0x002fc4000bf04270 */
[----:B----4-:R-:W-:Y:S02]  /*00a0*/  LEA R3, R3, R0, 0x4 ;  /* 0x0000000003037211 */ /* 0x010fe400078e20ff */
[----:B------:R-:W-:-:S04]  /*00b0*/  ISETP.EQ.OR P0, PT, R2, RZ, P0 ;  /* 0x000000ff0200720c */ /* 0x000fc80000702670 */
[----:B------:R-:W-:-:S04]  /*00c0*/  ISETP.LT.OR P0, PT, R3, RZ, P0 ;  /* 0x000000ff0300720c */ /* 0x000fc80000701670 */
[----:B------:R-:W-:-:S13]  /*00d0*/  ISETP.GE.OR P0, PT, R3, UR6, P0 ;  /* 0x0000000603007c0c */ /* 0x000fda0008706670 */
[----:B------:R-:W0:Y:S01]  /*00e0*/  @!P0 LDC.64 R4, c[0x0][0x380] ;  /* 0x0000e000ff048b82 */ /* 0x000e220000000a00 */
[----:B------:R-:W-:-:S05]  /*00f0*/  @!P0 IADD3 R6, PT, PT, R2, -0x1, RZ ;  /* 0xffffffff02068810 */ /* 0x000fca0007ffe0ff */
[----:B------:R-:W-:-:S04]  /*0100*/  @!P0 IMAD R7, R6, UR6, R3 ;  /* 0x0000000606078c24 */ /* 0x000fc8000f8e0203 */
[----:B0-----:R-:W-:-:S06]  /*0110*/  @!P0 IMAD.WIDE R4, R7, 0x4, R4 ;  /* 0x0000000407048825 */ /* 0x001fcc00078e0204 */
[----:B--2---:R-:W2:Y:S01]  /*0120*/  @!P0 LDG.E R5, desc[UR4][R4.64] ;  /* 0x0000000404058981 */ /* 0x004ea2000c1e1900 */
[----:B------:R-:W-:Y:S01]  /*0130*/  MOV R6, 0x400 ;  /* 0x0000040000067802 */ /* 0x000fe20000000f00 */
[----:B------:R-:W0:Y:S03]  /*0140*/  S2R R7, SR_CgaCtaId ;  /* 0x0000000000077919 */ /* 0x000e260000008800 */
[----:B0-----:R-:W-:Y:S02]  /*0150*/  LEA R6, R7, R6, 0x18 ;  /* 0x0000000607067211 */ /* 0x001fe400078ec0ff */
[----:B------:R-:W-:-:S03]  /*0160*/  IADD3 R7, PT, PT, R9, -0x1, RZ ;  /* 0xffffffff09077810 */ /* 0x000fc60007ffe0ff */
[----:B------:R-:W-:Y:S01]  /*0170*/  IMAD R6, R9, 0x48, R6 ;  /* 0x0000004809067824 */ /* 0x000fe200078e0206 */
[----:B------:R-:W-:-:S04]  /*0180*/  LOP3.LUT R7, R7, R0, RZ, 0xfc, !PT ;  /* 0x0000000007077212 */ /* 0x000fc800078efcff */
[----:B------:R-:W-:Y:S02]  /*0190*/  LEA R6, R11, R6, 0x2 ;  /* 0x000000060b067211 */ /* 0x000fe400078e10ff */
[----:B------:R-:W-:-:S03]  /*01a0*/  ISETP.GT.U32.AND P1, PT, R7, 0xf, PT ;  /* 0x0000000f0700780c */ /* 0x000fc60003f24070 */
[----:B--2---:R0:W-:Y:S04]  /*01b0*/  @!P0 STS [R6], R5 ;  /* 0x0000000506008388 */ /* 0x0041e80000000800 */
[----:B------:R0:W-:Y:S01]  /*01c0*/  @P0 STS [R6], RZ ;  /* 0x000000ff06000388 */ /* 0x0001e20000000800 */
[----:B------:R-:W-:Y:S06]  /*01d0*/  BAR.SYNC.DEFER_BLOCKING 0x0 ;  /* 0x0000000000007b1d */ /* 0x000fec0000010000 */
[----:B------:R-:W-:Y:S05]  /*01e0*/  @P1 EXIT ;  /* 0x000000000000194d */ /* 0x000fea0003800000 */
[----:B------:R-:W1:Y:S01]  /*01f0*/  LDS R0, [R6+-0x4c] ;  /* 0xffffb40006007984 */ /* 0x000e620000000800 */
[----:B------:R-:W1:Y:S01]  /*0200*/  LDCU.128 UR8, c[0x3][URZ] ;  /* 0x00c00000ff0877ac */ /* 0x000e620008000c00 */
[----:B------:R-:W-:Y:S02]  /*0210*/  ISETP.GE.AND P0, PT, R3, UR6, PT ;  /* 0x0000000603007c0c */ /* 0x000fe4000bf06270 */
[----:B0-----:R-:W0:Y:S01]  /*0220*/  LDS R5, [R6+-0x48] ;  /* 0xffffb80006057984 */ /* 0x001e220000000800 */
[----:B------:R-:W2:Y:S01]  /*0230*/  LDCU.128 UR12, c[0x3][0x10] ;  /* 0x00c00200ff0c77ac */ /* 0x000ea20008000c00 */
[----:B------:R-:W-:Y:S02]  /*0240*/  ISETP.GT.OR P0, PT, R2, UR7, P0 ;  /* 0x0000000702007c0c */ /* 0x000fe40008704670 */
[----:B------:R-:W3:Y:S04]  /*0250*/  LDS R7, [R6+-0x44] ;  /* 0xffffbc0006077984 */ /* 0x000ee80000000800 */
[----:B------:R-:W4:Y:S04]  /*0260*/  LDS R9, [R6+-0x4] ;  /* 0xfffffc0006097984 */ /* 0x000f280000000800 */
[----:B------:R-:W2:Y:S04]  /*0270*/  LDS R11, [R6] ;  /* 0x00000000060b7984 */ /* 0x000ea80000000800 */
[----:B------:R-:W5:Y:S04]  /*0280*/  LDS R13, [R6+0x4] ;  /* 0x00000400060d7984 */ /* 0x000f680000000800 */
[----:B------:R-:W5:Y:S04]  /*0290*/  LDS R15, [R6+0x44] ;  /* 0x00004400060f7984 */ /* 0x000f680000000800 */
[----:B------:R-:W5:Y:S04]  /*02a0*/  LDS R17, [R6+0x48] ;  /* 0x0000480006117984 */ /* 0x000f680000000800 */
[----:B------:R-:W5:Y:S01]  /*02b0*/  LDS R19, [R6+0x4c] ;  /* 0x00004c0006137984 */ /* 0x000f620000000800 */
[----:B-1----:R-:W-:Y:S01]  /*02c0*/  FFMA R0, R0, UR8, RZ ;  /* 0x0000000800007c23 */ /* 0x002fe200080000ff */
[----:B------:R-:W1:Y:S03]  /*02d0*/  LDCU UR8, c[0x3][0x20] ;  /* 0x00c00400ff0877ac */ /* 0x000e660008000800 */
[----:B0-----:R-:W-:-:S04]  /*02e0*/  FFMA R0, R5, UR9, R0 ;  /* 0x0000000905007c23 */ /* 0x001fc80008000000 */
[----:B---3--:R-:W-:-:S04]  /*02f0*/  FFMA R0, R7, UR10, R0 ;  /* 0x0000000a07007c23 */ /* 0x008fc80008000000 */
[----:B----4-:R-:W-:-:S04]  /*0300*/  FFMA R0, R9, UR11, R0 ;  /* 0x0000000b09007c23 */ /* 0x010fc80008000000 */
[----:B--2---:R-:W-:-:S04]  /*0310*/  FFMA R0, R11, UR12, R0 ;  /* 0x0000000c0b007c23 */ /* 0x004fc80008000000 */
[----:B-----5:R-:W-:-:S04]  /*0320*/  FFMA R0, R13, UR13, R0 ;  /* 0x0000000d0d007c23 */ /* 0x020fc80008000000 */
[----:B------:R-:W-:-:S04]  /*0330*/  FFMA R0, R15, UR14, R0 ;  /* 0x0000000e0f007c23 */ /* 0x000fc80008000000 */
[----:B------:R-:W-:-:S04]  /*0340*/  FFMA R0, R17, UR15, R0 ;  /* 0x0000000f11007c23 */ /* 0x000fc80008000000 */
[----:B-1----:R-:W-:Y:S01]  /*0350*/  FFMA R19, R19, UR8, R0 ;  /* 0x0000000813137c23 */ /* 0x002fe20008000000 */
[----:B------:R-:W-:Y:S06]  /*0360*/  @P0 EXIT ;  /* 0x000000000000094d */ /* 0x000fec0003800000 */
[----:B------:R-:W0:Y:S01]  /*0370*/  LDC.64 R4, c[0x0][0x388] ;  /* 0x0000e200ff047b82 */ /* 0x000e220000000a00 */
[----:B------:R-:W-:-:S05]  /*0380*/  IADD3 R2, PT, PT, R2, -0x1, RZ ;  /* 0xffffffff02027810 */ /* 0x000fca0007ffe0ff */
[----:B------:R-:W-:-:S04]  /*0390*/  IMAD R3, R2, UR6, R3 ;  /* 0x0000000602037c24 */ /* 0x000fc8000f8e0203 */
[----:B0-----:R-:W-:-:S05]  /*03a0*/  IMAD.WIDE R2, R3, 0x4, R4 ;  /* 0x0000000403027825 */ /* 0x001fca00078e0204 */
[----:B------:R-:W-:Y:S01]  /*03b0*/  STG.E desc[UR4][R2.64], R19 ;  /* 0x0000001302007986 */ /* 0x000fe2000c101904 */
[----:B------:R-:W-:Y:S05]  /*03c0*/  EXIT ;  /* 0x000000000000794d */ /* 0x000fea0003800000 */
.L_x_0:
[----:B------:R-:W-:-:S00]  /*03d0*/  BRA `(.L_x_0) ;  /* 0xfffffffc00fc7947 */ /* 0x000fc0000383ffff */
[----:B------:R-:W-:-:S00]  /*03e0*/  NOP ;  /* 0x0000000000007918 */ /* 0x000fc00000000000 */
        /* <DEDUP_REMOVED lines=9> */
.L_x_1:


//--------------------- .nv.shared._Z9tiledConvPfS_ii --------------------------
	.section	.nv.shared._Z9tiledConvPfS_ii,"aw",@nobits
	.sectionflags	@""
	.align	4
.nv.shared._Z9tiledConvPfS_ii:
	.zero		2320


//--------------------- .nv.shared.reserved.0     --------------------------
	.section	.nv.shared.reserved.0,"aw",@nobits
	.weak		__nv_reservedSMEM_offset_0_alias
	.size		__nv_reservedSMEM_offset_0_alias, 0, 64
	.other		__nv_reservedSMEM_offset_0_alias,@"STO_CUDA_RESERVED_SHARED STV_DEFAULT"
__nv_reservedSMEM_offset_0_alias:
	.zero		0
	.zero		64


//--------------------- .nv.constant0._Z9tiledConvPfS_ii --------------------------
	.section	.nv.constant0._Z9tiledConvPfS_ii,"a",@progbits
	.sectionflags	@""
	.align	4
.nv.constant0._Z9tiledConvPfS_ii:
	.zero		920


//--------------------- SYMBOLS --------------------------

	.type		.nv.reservedSmem.offset0,@object
	.size		.nv.reservedSmem.offset0,0x4
	.type		.nv.reservedSmem.cap,@object
	.size		.nv.reservedSmem.cap,0x4
